	.headerflags	@"EF_CUDA_TEXMODE_UNIFIED EF_CUDA_64BIT_ADDRESS EF_CUDA_ACCELERATORS EF_CUDA_SM90 EF_CUDA_VIRTUAL_SM(EF_CUDA_SM90)"
	.elftype	@"ET_EXEC"


//--------------------- .nv.info                  --------------------------
	.section	.nv.info,"",@"SHT_CUDA_INFO"
	.align	4


	//----- nvinfo : EIATTR_REGCOUNT
	.align		4
        /*0000*/ 	.byte	0x04, 0x2f
        /*0002*/ 	.short	(.L_1 - .L_0)
	.align		4
.L_0:
        /*0004*/ 	.word	index@(triton_poi_fused_avg_pool2d_1)
        /*0008*/ 	.word	0x00000018


	//----- nvinfo : EIATTR_MIN_STACK_SIZE
	.align		4
.L_1:
        /*000c*/ 	.byte	0x04, 0x12
        /*000e*/ 	.short	(.L_3 - .L_2)
	.align		4
.L_2:
        /*0010*/ 	.word	index@(triton_poi_fused_avg_pool2d_1)
        /*0014*/ 	.word	0x00000000


	//----- nvinfo : EIATTR_FRAME_SIZE
	.align		4
.L_3:
        /*0018*/ 	.byte	0x04, 0x11
        /*001a*/ 	.short	(.L_5 - .L_4)
	.align		4
.L_4:
        /*001c*/ 	.word	index@(triton_poi_fused_avg_pool2d_1)
        /*0020*/ 	.word	0x00000000


	//----- nvinfo : EIATTR_MIN_STACK_SIZE
	.align		4
.L_5:
        /*0024*/ 	.byte	0x04, 0x12
        /*0026*/ 	.short	(.L_7 - .L_6)
	.align		4
.L_6:
        /*0028*/ 	.word	index@(triton_poi_fused_avg_pool2d_1)
        /*002c*/ 	.word	0x00000000
.L_7:


//--------------------- .nv.info.triton_poi_fused_avg_pool2d_1 --------------------------
	.section	.nv.info.triton_poi_fused_avg_pool2d_1,"",@"SHT_CUDA_INFO"
	.sectionflags	@""
	.align	4


	//----- nvinfo : EIATTR_CUDA_API_VERSION
	.align		4
        /*0000*/ 	.byte	0x04, 0x37
        /*0002*/ 	.short	(.L_9 - .L_8)
.L_8:
        /*0004*/ 	.word	0x0000007c


	//----- nvinfo : EIATTR_KPARAM_INFO
	.align		4
.L_9:
        /*0008*/ 	.byte	0x04, 0x17
        /*000a*/ 	.short	(.L_11 - .L_10)
.L_10:
        /*000c*/ 	.word	0x00000000
        /*0010*/ 	.short	0x0002
        /*0012*/ 	.short	0x0010
        /*0014*/ 	.byte	0x00, 0xf0, 0x11, 0x00


	//----- nvinfo : EIATTR_KPARAM_INFO
	.align		4
.L_11:
        /*0018*/ 	.byte	0x04, 0x17
        /*001a*/ 	.short	(.L_13 - .L_12)
.L_12:
        /*001c*/ 	.word	0x00000000
        /*0020*/ 	.short	0x0001
        /*0022*/ 	.short	0x0008
        /*0024*/ 	.byte	0x00, 0xf4, 0x21, 0x00


	//----- nvinfo : EIATTR_KPARAM_INFO
	.align		4
.L_13:
        /*0028*/ 	.byte	0x04, 0x17
        /*002a*/ 	.short	(.L_15 - .L_14)
.L_14:
        /*002c*/ 	.word	0x00000000
        /*0030*/ 	.short	0x0000
        /*0032*/ 	.short	0x0000
        /*0034*/ 	.byte	0x00, 0xf4, 0x21, 0x00


	//----- nvinfo : EIATTR_SPARSE_MMA_MASK
	.align		4
.L_15:
        /*0038*/ 	.byte	0x03, 0x50
        /*003a*/ 	.short	0x0000


	//----- nvinfo : EIATTR_MAXREG_COUNT
	.align		4
        /*003c*/ 	.byte	0x03, 0x1b
        /*003e*/ 	.short	0x00ff


	//----- nvinfo : EIATTR_EXIT_INSTR_OFFSETS
	.align		4
        /*0040*/ 	.byte	0x04, 0x1c
        /*0042*/ 	.short	(.L_17 - .L_16)


	//   ....[0]....
.L_16:
        /*0044*/ 	.word	0x00000250


	//   ....[1]....
        /*0048*/ 	.word	0x00000290


	//----- nvinfo : EIATTR_REQNTID
	.align		4
.L_17:
        /*004c*/ 	.byte	0x04, 0x10
        /*004e*/ 	.short	(.L_19 - .L_18)
.L_18:
        /*0050*/ 	.word	0x00000020
        /*0054*/ 	.word	0x00000001
        /*0058*/ 	.word	0x00000001


	//----- nvinfo : EIATTR_CBANK_PARAM_SIZE
	.align		4
.L_19:
        /*005c*/ 	.byte	0x03, 0x19
        /*005e*/ 	.short	0x0014


	//----- nvinfo : EIATTR_PARAM_CBANK
	.align		4
        /*0060*/ 	.byte	0x04, 0x0a
        /*0062*/ 	.short	(.L_21 - .L_20)
	.align		4
.L_20:
        /*0064*/ 	.word	index@(.nv.constant0.triton_poi_fused_avg_pool2d_1)
        /*0068*/ 	.short	0x0210
        /*006a*/ 	.short	0x0014


	//----- nvinfo : EIATTR_SW_WAR
	.align		4
.L_21:
        /*006c*/ 	.byte	0x04, 0x36
        /*006e*/ 	.short	(.L_23 - .L_22)
.L_22:
        /*0070*/ 	.word	0x00000008
.L_23:


//--------------------- .nv.callgraph             --------------------------
	.section	.nv.callgraph,"",@"SHT_CUDA_CALLGRAPH"
	.align	4
	.sectionentsize	8
	.align		4
        /*0000*/ 	.word	0x00000000
	.align		4
        /*0004*/ 	.word	0xffffffff
	.align		4
        /*0008*/ 	.word	0x00000000
	.align		4
        /*000c*/ 	.word	0xfffffffe
	.align		4
        /*0010*/ 	.word	0x00000000
	.align		4
        /*0014*/ 	.word	0xfffffffd
	.align		4
        /*0018*/ 	.word	0x00000000
	.align		4
        /*001c*/ 	.word	0xfffffffc


//--------------------- .text.triton_poi_fused_avg_pool2d_1 --------------------------
	.section	.text.triton_poi_fused_avg_pool2d_1,"ax",@progbits
	.align	128
        .global         triton_poi_fused_avg_pool2d_1
        .type           triton_poi_fused_avg_pool2d_1,@function
        .size           triton_poi_fused_avg_pool2d_1,(.L_x_1 - triton_poi_fused_avg_pool2d_1)
        .other          triton_poi_fused_avg_pool2d_1,@"STO_CUDA_ENTRY STV_DEFAULT"
triton_poi_fused_avg_pool2d_1:
.text.triton_poi_fused_avg_pool2d_1:
[----:B------:R-:W0:Y:S02]  /*0000*/  LDC R1, c[0x0][0x28] ;  /* 0x00000a00ff017b82 */ /* 0x000e240000000800 */
[----:B------:R-:W1:Y:S01]  /*0010*/  S2R R0, SR_TID.X ;  /* 0x0000000000007919 */ /* 0x000e620000002100 */
[----:B------:R-:W2:Y:S01]  /*0020*/  LDC.64 R8, c[0x0][0x210] ;  /* 0x00008400ff087b82 */ /* 0x000ea20000000a00 */
[----:B------:R-:W-:Y:S02]  /*0030*/  CS2R R12, SRZ ;  /* 0x00000000000c7805 */ /* 0x000fe4000001ff00 */
[----:B------:R-:W-:Y:S01]  /*0040*/  CS2R R14, SRZ ;  /* 0x00000000000e7805 */ /* 0x000fe2000001ff00 */
[----:B------:R-:W3:Y:S01]  /*0050*/  S2R R11, SR_CTAID.X ;  /* 0x00000000000b7919 */ /* 0x000ee20000002500 */
[----:B------:R-:W-:Y:S01]  /*0060*/  ULDC.64 UR4, c[0x0][0x208] ;  /* 0x0000820000047ab9 */ /* 0x000fe20000000a00 */
[----:B-1----:R-:W-:-:S04]  /*0070*/  SHF.L.U32 R0, R0, 0x1, RZ ;  /* 0x0000000100007819 */ /* 0x002fc800000006ff */
[----:B------:R-:W-:-:S04]  /*0080*/  LOP3.LUT R0, R0, 0x3e, RZ, 0xc0, !PT ;  /* 0x0000003e00007812 */ /* 0x000fc800078ec0ff */
[----:B---3--:R-:W-:-:S04]  /*0090*/  LEA R11, R11, R0, 0x6 ;  /* 0x000000000b0b7211 */ /* 0x008fc800078e30ff */
[C---:B------:R-:W-:Y:S01]  /*00a0*/  ISETP.GE.AND P0, PT, R11.reuse, 0x30, PT ;  /* 0x000000300b00780c */ /* 0x040fe20003f06270 */
[----:B------:R-:W-:-:S05]  /*00b0*/  IMAD.HI R0, R11, 0x2aaaaaab, RZ ;  /* 0x2aaaaaab0b007827 */ /* 0x000fca00078e02ff */
[----:B------:R-:W-:-:S04]  /*00c0*/  SHF.R.S32.HI R3, RZ, 0x1, R0 ;  /* 0x00000001ff037819 */ /* 0x000fc80000011400 */
[----:B------:R-:W-:-:S05]  /*00d0*/  LEA.HI R0, R0, R3, RZ, 0x1 ;  /* 0x0000000300007211 */ /* 0x000fca00078f08ff */
[----:B------:R-:W-:-:S04]  /*00e0*/  IMAD R3, R0, -0xc, R11 ;  /* 0xfffffff400037824 */ /* 0x000fc800078e020b */
[----:B------:R-:W-:Y:S01]  /*00f0*/  IMAD R7, R0, 0x18, R3 ;  /* 0x0000001800077824 */ /* 0x000fe200078e0203 */
[----:B------:R-:W-:-:S03]  /*0100*/  CS2R R18, SRZ ;  /* 0x0000000000127805 */ /* 0x000fc6000001ff00 */
[--C-:B--2---:R-:W-:Y:S01]  /*0110*/  IMAD.WIDE R2, R7, 0x4, R8.reuse ;  /* 0x0000000407027825 */ /* 0x104fe200078e0208 */
[----:B------:R-:W-:Y:S02]  /*0120*/  IADD3 R5, R7, 0x4, RZ ;  /* 0x0000000407057810 */ /* 0x000fe40007ffe0ff */
[----:B------:R-:W-:Y:S02]  /*0130*/  IADD3 R17, R7, 0x8, RZ ;  /* 0x0000000807117810 */ /* 0x000fe40007ffe0ff */
[----:B------:R-:W-:Y:S01]  /*0140*/  IADD3 R21, R7, 0xc, RZ ;  /* 0x0000000c07157810 */ /* 0x000fe20007ffe0ff */
[--C-:B------:R-:W-:Y:S01]  /*0150*/  IMAD.WIDE R4, R5, 0x4, R8.reuse ;  /* 0x0000000405047825 */ /* 0x100fe200078e0208 */
[----:B------:R1:W2:Y:S03]  /*0160*/  @!P0 LDG.E.64 R12, desc[UR4][R2.64] ;  /* 0x00000004020c8981 */ /* 0x0002a6000c1e1b00 */
[----:B------:R-:W-:Y:S01]  /*0170*/  IMAD.WIDE R6, R17, 0x4, R8 ;  /* 0x0000000411067825 */ /* 0x000fe200078e0208 */
[----:B------:R-:W2:Y:S01]  /*0180*/  @!P0 LDG.E.64 R14, desc[UR4][R4.64] ;  /* 0x00000004040e8981 */ /* 0x000ea2000c1e1b00 */
[----:B------:R-:W-:-:S02]  /*0190*/  CS2R R16, SRZ ;  /* 0x0000000000107805 */ /* 0x000fc4000001ff00 */
[----:B------:R-:W-:Y:S01]  /*01a0*/  IMAD.WIDE R8, R21, 0x4, R8 ;  /* 0x0000000415087825 */ /* 0x000fe200078e0208 */
[----:B------:R-:W3:Y:S01]  /*01b0*/  @!P0 LDG.E.64 R18, desc[UR4][R6.64] ;  /* 0x0000000406128981 */ /* 0x000ee2000c1e1b00 */
[----:B-1----:R-:W1:Y:S03]  /*01c0*/  LDC.64 R2, c[0x0][0x218] ;  /* 0x00008600ff027b82 */ /* 0x002e660000000a00 */
[----:B------:R-:W4:Y:S01]  /*01d0*/  @!P0 LDG.E.64 R16, desc[UR4][R8.64] ;  /* 0x0000000408108981 */ /* 0x000f22000c1e1b00 */
[----:B-1----:R-:W-:-:S04]  /*01e0*/  IMAD.WIDE R2, R11, 0x4, R2 ;  /* 0x000000040b027825 */ /* 0x002fc800078e0202 */
[----:B--2---:R-:W-:Y:S01]  /*01f0*/  FADD R21, R14, R12 ;  /* 0x0000000c0e157221 */ /* 0x004fe20000000000 */
[----:B------:R-:W-:-:S03]  /*0200*/  FADD R0, R15, R13 ;  /* 0x0000000d0f007221 */ /* 0x000fc60000000000 */
[----:B---3--:R-:W-:Y:S01]  /*0210*/  FADD R21, R21, R18 ;  /* 0x0000001215157221 */ /* 0x008fe20000000000 */
[----:B------:R-:W-:-:S03]  /*0220*/  FADD R0, R0, R19 ;  /* 0x0000001300007221 */ /* 0x000fc60000000000 */
[----:B----4-:R-:W-:Y:S01]  /*0230*/  FADD R16, R21, R16 ;  /* 0x0000001015107221 */ /* 0x010fe20000000000 */
[----:B------:R-:W-:Y:S01]  /*0240*/  FADD R0, R0, R17 ;  /* 0x0000001100007221 */ /* 0x000fe20000000000 */
[----:B------:R-:W-:Y:S06]  /*0250*/  @P0 EXIT ;  /* 0x000000000000094d */ /* 0x000fec0003800000 */
[----:B------:R-:W-:Y:S01]  /*0260*/  FMUL R16, R16, 0.25 ;  /* 0x3e80000010107820 */ /* 0x000fe20000400000 */
[----:B------:R-:W-:-:S05]  /*0270*/  FMUL R17, R0, 0.25 ;  /* 0x3e80000000117820 */ /* 0x000fca0000400000 */
[----:B------:R-:W-:Y:S01]  /*0280*/  STG.E.64 desc[UR4][R2.64], R16 ;  /* 0x0000001002007986 */ /* 0x000fe2000c101b04 */
[----:B------:R-:W-:Y:S05]  /*0290*/  EXIT ;  /* 0x000000000000794d */ /* 0x000fea0003800000 */
.L_x_0:
[----:B------:R-:W-:-:S00]  /*02a0*/  BRA `(.L_x_0) ;  /* 0xfffffffc00fc7947 */ /* 0x000fc0000383ffff */
[----:B------:R-:W-:-:S00]  /*02b0*/  NOP ;  /* 0x0000000000007918 */ /* 0x000fc00000000000 */
        /* <DEDUP_REMOVED lines=12> */
.L_x_1:


//--------------------- .nv.constant0.triton_poi_fused_avg_pool2d_1 --------------------------
	.section	.nv.constant0.triton_poi_fused_avg_pool2d_1,"a",@progbits
	.sectionflags	@""
	.align	4
.nv.constant0.triton_poi_fused_avg_pool2d_1:
	.zero		548
